//
// Generated by NVIDIA NVVM Compiler
//
// Compiler Build ID: CL-36424714
// Cuda compilation tools, release 13.0, V13.0.88
// Based on NVVM 20.0.0
//

.version 9.0
.target sm_100
.address_size 64

	// .globl	_Z10add_kernelPiPKiS1_

.visible .entry _Z10add_kernelPiPKiS1_(
	.param .u64 .ptr .align 1 _Z10add_kernelPiPKiS1__param_0,
	.param .u64 .ptr .align 1 _Z10add_kernelPiPKiS1__param_1,
	.param .u64 .ptr .align 1 _Z10add_kernelPiPKiS1__param_2
)
{
	.reg .b32 	%r<4>;
	.reg .b64 	%rd<7>;

	ld.param.u64 	%rd1, [_Z10add_kernelPiPKiS1__param_0];
	ld.param.u64 	%rd2, [_Z10add_kernelPiPKiS1__param_1];
	ld.param.u64 	%rd3, [_Z10add_kernelPiPKiS1__param_2];
	cvta.to.global.u64 	%rd4, %rd1;
	cvta.to.global.u64 	%rd5, %rd3;
	cvta.to.global.u64 	%rd6, %rd2;
	ld.global.u32 	%r1, [%rd6];
	ld.global.u32 	%r2, [%rd5];
	add.s32 	%r3, %r2, %r1;
	st.global.u32 	[%rd4], %r3;
	ret;

}


// ===== COMPILED SASS (sm_100) =====

	.target	sm_100

	.elftype	@"ET_EXEC"


//--------------------- .note.nv.tkinfo           --------------------------
	.section	.note.nv.tkinfo,"",@"SHT_NOTE"
	.sectionflags	@"SHF_NOTE_NV_TKINFO"
	.tkinfo
        /*0018*/ 	.word	0x00000002
        /*0030*/ 	.string	""
        /*0030*/ 	.string	"ptxas"
        /*0030*/ 	.string	"Cuda compilation tools, release 13.0, V13.0.88"
        /*0030*/ 	.string	"Build cuda_13.0.r13.0/compiler.36424714_0"
        /*0030*/ 	.string	"-arch sm_100 -m 64 "



//--------------------- .note.nv.cuinfo           --------------------------
	.section	.note.nv.cuinfo,"",@"SHT_NOTE"
	.sectionflags	@"SHF_NOTE_NV_CUINFO"
        /*0018*/ 	.short	0x0002
        /*001a*/ 	.short	0x0064
        /*001c*/ 	.short	0x0082
	.zero		2


//--------------------- .nv.info                  --------------------------
	.section	.nv.info,"",@"SHT_CUDA_INFO"
	.align	4


	//----- nvinfo : EIATTR_REGCOUNT
	.align		4
        /*0000*/ 	.byte	0x04, 0x2f
        /*0002*/ 	.short	(.L_1 - .L_0)
	.align		4
.L_0:
        /*0004*/ 	.word	index@(_Z10add_kernelPiPKiS1_)
        /*0008*/ 	.word	0x0000000c


	//----- nvinfo : EIATTR_FRAME_SIZE
	.align		4
.L_1:
        /*000c*/ 	.byte	0x04, 0x11
        /*000e*/ 	.short	(.L_3 - .L_2)
	.align		4
.L_2:
        /*0010*/ 	.word	index@(_Z10add_kernelPiPKiS1_)
        /*0014*/ 	.word	0x00000000


	//----- nvinfo : EIATTR_MIN_STACK_SIZE
	.align		4
.L_3:
        /*0018*/ 	.byte	0x04, 0x12
        /*001a*/ 	.short	(.L_5 - .L_4)
	.align		4
.L_4:
        /*001c*/ 	.word	index@(_Z10add_kernelPiPKiS1_)
        /*0020*/ 	.word	0x00000000
.L_5:


//--------------------- .nv.compat                --------------------------
	.section	.nv.compat,"",@"SHT_CUDA_COMPAT_INFO"
	.align	4
        /*0000*/ 	.byte	0x02, 0x09, 0x00, 0x00, 0x02, 0x02, 0x01, 0x00, 0x02, 0x05, 0x05, 0x00, 0x03, 0x07, 0x01, 0x01
        /*0010*/ 	.byte	0x02, 0x03, 0x00, 0x00, 0x02, 0x06, 0x01, 0x00, 0x04, 0x0b, 0x08, 0x00, 0x09, 0x00, 0x00, 0x00
        /*0020*/ 	.byte	0x00, 0x00, 0x00, 0x00


//--------------------- .nv.info._Z10add_kernelPiPKiS1_ --------------------------
	.section	.nv.info._Z10add_kernelPiPKiS1_,"",@"SHT_CUDA_INFO"
	.sectionflags	@""
	.align	4


	//----- nvinfo : EIATTR_CUDA_API_VERSION
	.align		4
        /*0000*/ 	.byte	0x04, 0x37
        /*0002*/ 	.short	(.L_7 - .L_6)
.L_6:
        /*0004*/ 	.word	0x00000082


	//----- nvinfo : EIATTR_KPARAM_INFO
	.align		4
.L_7:
        /*0008*/ 	.byte	0x04, 0x17
        /*000a*/ 	.short	(.L_9 - .L_8)
.L_8:
        /*000c*/ 	.word	0x00000000
        /*0010*/ 	.short	0x0002
        /*0012*/ 	.short	0x0010
        /*0014*/ 	.byte	0x00, 0xf5, 0x21, 0x00


	//----- nvinfo : EIATTR_KPARAM_INFO
	.align		4
.L_9:
        /*0018*/ 	.byte	0x04, 0x17
        /*001a*/ 	.short	(.L_11 - .L_10)
.L_10:
        /*001c*/ 	.word	0x00000000
        /*0020*/ 	.short	0x0001
        /*0022*/ 	.short	0x0008
        /*0024*/ 	.byte	0x00, 0xf5, 0x21, 0x00


	//----- nvinfo : EIATTR_KPARAM_INFO
	.align		4
.L_11:
        /*0028*/ 	.byte	0x04, 0x17
        /*002a*/ 	.short	(.L_13 - .L_12)
.L_12:
        /*002c*/ 	.word	0x00000000
        /*0030*/ 	.short	0x0000
        /*0032*/ 	.short	0x0000
        /*0034*/ 	.byte	0x00, 0xf5, 0x21, 0x00


	//----- nvinfo : EIATTR_SPARSE_MMA_MASK
	.align		4
.L_13:
        /*0038*/ 	.byte	0x03, 0x50
        /*003a*/ 	.short	0x0000


	//----- nvinfo : EIATTR_MAXREG_COUNT
	.align		4
        /*003c*/ 	.byte	0x03, 0x1b
        /*003e*/ 	.short	0x00ff


	//----- nvinfo : EIATTR_MERCURY_ISA_VERSION
	.align		4
        /*0040*/ 	.byte	0x03, 0x5f
        /*0042*/ 	.short	0x0101


	//----- nvinfo : EIATTR_VRC_CTA_INIT_COUNT
	.align		4
        /*0044*/ 	.byte	0x02, 0x4a
	.zero		1
	.zero		1


	//----- nvinfo : EIATTR_EXIT_INSTR_OFFSETS
	.align		4
        /*0048*/ 	.byte	0x04, 0x1c
        /*004a*/ 	.short	(.L_15 - .L_14)


	//   ....[0]....
.L_14:
        /*004c*/ 	.word	0x00000090


	//----- nvinfo : EIATTR_CBANK_PARAM_SIZE
	.align		4
.L_15:
        /*0050*/ 	.byte	0x03, 0x19
        /*0052*/ 	.short	0x0018


	//----- nvinfo : EIATTR_PARAM_CBANK
	.align		4
        /*0054*/ 	.byte	0x04, 0x0a
        /*0056*/ 	.short	(.L_17 - .L_16)
	.align		4
.L_16:
        /*0058*/ 	.word	index@(.nv.constant0._Z10add_kernelPiPKiS1_)
        /*005c*/ 	.short	0x0380
        /*005e*/ 	.short	0x0018


	//----- nvinfo : EIATTR_SW_WAR
	.align		4
.L_17:
        /*0060*/ 	.byte	0x04, 0x36
        /*0062*/ 	.short	(.L_19 - .L_18)
.L_18:
        /*0064*/ 	.word	0x00000008
.L_19:


//--------------------- .nv.callgraph             --------------------------
	.section	.nv.callgraph,"",@"SHT_CUDA_CALLGRAPH"
	.align	4
	.sectionentsize	8
	.align		4
        /*0000*/ 	.word	0x00000000
	.align		4
        /*0004*/ 	.word	0xffffffff
	.align		4
        /*0008*/ 	.word	0x00000000
	.align		4
        /*000c*/ 	.word	0xfffffffe
	.align		4
        /*0010*/ 	.word	0x00000000
	.align		4
        /*0014*/ 	.word	0xfffffffd
	.align		4
        /*0018*/ 	.word	0x00000000
	.align		4
        /*001c*/ 	.word	0xfffffffc


//--------------------- .text._Z10add_kernelPiPKiS1_ --------------------------
	.section	.text._Z10add_kernelPiPKiS1_,"ax",@progbits
	.align	128
        .global         _Z10add_kernelPiPKiS1_
        .type           _Z10add_kernelPiPKiS1_,@function
        .size           _Z10add_kernelPiPKiS1_,(.L_x_1 - _Z10add_kernelPiPKiS1_)
        .other          _Z10add_kernelPiPKiS1_,@"STO_CUDA_ENTRY STV_DEFAULT"
_Z10add_kernelPiPKiS1_:
.text._Z10add_kernelPiPKiS1_:
[----:B------:R-:W-:Y:S08]  /*0000*/  LDC R1, c[0x0][0x37c] ;  /* 0x0000df00ff017b82 */ /* 0x000ff00000000800 */
[----:B------:R-:W0:Y:S01]  /*0010*/  LDC.64 R2, c[0x0][0x388] ;  /* 0x0000e200ff027b82 */ /* 0x000e220000000a00 */
[----:B------:R-:W0:Y:S07]  /*0020*/  LDCU.64 UR4, c[0x0][0x358] ;  /* 0x00006b00ff0477ac */ /* 0x000e2e0008000a00 */
[----:B------:R-:W1:Y:S01]  /*0030*/  LDC.64 R4, c[0x0][0x390] ;  /* 0x0000e400ff047b82 */ /* 0x000e620000000a00 */
[----:B0-----:R-:W2:Y:S04]  /*0040*/  LDG.E R2, desc[UR4][R2.64] ;  /* 0x0000000402027981 */ /* 0x001ea8000c1e1900 */
[----:B-1----:R-:W2:Y:S03]  /*0050*/  LDG.E R5, desc[UR4][R4.64] ;  /* 0x0000000404057981 */ /* 0x002ea6000c1e1900 */
[----:B------:R-:W0:Y:S01]  /*0060*/  LDC.64 R6, c[0x0][0x380] ;  /* 0x0000e000ff067b82 */ /* 0x000e220000000a00 */
[----:B--2---:R-:W-:-:S05]  /*0070*/  IADD3 R9, PT, PT, R2, R5, RZ ;  /* 0x0000000502097210 */ /* 0x004fca0007ffe0ff */
[----:B0-----:R-:W-:Y:S01]  /*0080*/  STG.E desc[UR4][R6.64], R9 ;  /* 0x0000000906007986 */ /* 0x001fe2000c101904 */
[----:B------:R-:W-:Y:S05]  /*0090*/  EXIT ;  /* 0x000000000000794d */ /* 0x000fea0003800000 */
.L_x_0:
[----:B------:R-:W-:-:S00]  /*00a0*/  BRA `(.L_x_0) ;  /* 0xfffffffc00fc7947 */ /* 0x000fc0000383ffff */
[----:B------:R-:W-:-:S00]  /*00b0*/  NOP ;  /* 0x0000000000007918 */ /* 0x000fc00000000000 */
        /* <DEDUP_REMOVED lines=12> */
.L_x_1:


//--------------------- .nv.shared.reserved.0     --------------------------
	.section	.nv.shared.reserved.0,"aw",@nobits
	.weak		__nv_reservedSMEM_offset_0_alias
	.size		__nv_reservedSMEM_offset_0_alias, 0, 64
	.other		__nv_reservedSMEM_offset_0_alias,@"STO_CUDA_RESERVED_SHARED STV_DEFAULT"
__nv_reservedSMEM_offset_0_alias:
	.zero		0
	.zero		64


//--------------------- .nv.constant0._Z10add_kernelPiPKiS1_ --------------------------
	.section	.nv.constant0._Z10add_kernelPiPKiS1_,"a",@progbits
	.sectionflags	@""
	.align	4
.nv.constant0._Z10add_kernelPiPKiS1_:
	.zero		920


//--------------------- SYMBOLS --------------------------

	.type		.nv.reservedSmem.offset0,@object
	.size		.nv.reservedSmem.offset0,0x4
